//
// Generated by NVIDIA NVVM Compiler
//
// Compiler Build ID: CL-36424714
// Cuda compilation tools, release 13.0, V13.0.88
// Based on NVVM 20.0.0
//

.version 9.0
.target sm_100
.address_size 64

	// .globl	addVector

.visible .entry addVector(
	.param .u64 .ptr .align 1 addVector_param_0,
	.param .u32 addVector_param_1,
	.param .u64 .ptr .align 1 addVector_param_2,
	.param .u32 addVector_param_3,
	.param .u64 .ptr .align 1 addVector_param_4,
	.param .u32 addVector_param_5,
	.param .u32 addVector_param_6
)
{
	.reg .pred 	%p<3>;
	.reg .b32 	%r<10>;
	.reg .b32 	%f<4>;
	.reg .b64 	%rd<11>;

	ld.param.u64 	%rd4, [addVector_param_0];
	ld.param.u64 	%rd5, [addVector_param_2];
	ld.param.u64 	%rd6, [addVector_param_4];
	ld.param.u32 	%r5, [addVector_param_6];
	mov.u32 	%r6, %tid.x;
	mov.u32 	%r7, %ctaid.x;
	mov.u32 	%r8, %ntid.x;
	mad.lo.s32 	%r9, %r7, %r8, %r6;
	setp.ge.s32 	%p1, %r9, %r5;
	@%p1 bra 	$L__BB0_3;
	mov.u32 	%r2, %nctaid.x;
	cvta.to.global.u64 	%rd1, %rd4;
	cvta.to.global.u64 	%rd2, %rd5;
	cvta.to.global.u64 	%rd3, %rd6;
$L__BB0_2:
	mul.wide.s32 	%rd7, %r9, 4;
	add.s64 	%rd8, %rd1, %rd7;
	ld.global.f32 	%f1, [%rd8];
	add.s64 	%rd9, %rd2, %rd7;
	ld.global.f32 	%f2, [%rd9];
	add.f32 	%f3, %f1, %f2;
	add.s64 	%rd10, %rd3, %rd7;
	st.global.f32 	[%rd10], %f3;
	add.s32 	%r9, %r9, %r2;
	setp.lt.s32 	%p2, %r9, %r5;
	@%p2 bra 	$L__BB0_2;
$L__BB0_3:
	ret;

}
	// .globl	compare_max
.visible .entry compare_max(
	.param .u64 .ptr .align 1 compare_max_param_0,
	.param .u32 compare_max_param_1,
	.param .u64 .ptr .align 1 compare_max_param_2,
	.param .u32 compare_max_param_3,
	.param .u64 .ptr .align 1 compare_max_param_4,
	.param .u32 compare_max_param_5,
	.param .u32 compare_max_param_6
)
{
	.reg .pred 	%p<4>;
	.reg .b32 	%r<10>;
	.reg .b32 	%f<4>;
	.reg .b64 	%rd<11>;

	ld.param.u64 	%rd4, [compare_max_param_0];
	ld.param.u64 	%rd5, [compare_max_param_2];
	ld.param.u64 	%rd6, [compare_max_param_4];
	ld.param.u32 	%r5, [compare_max_param_6];
	mov.u32 	%r6, %tid.x;
	mov.u32 	%r7, %ctaid.x;
	mov.u32 	%r8, %ntid.x;
	mad.lo.s32 	%r9, %r7, %r8, %r6;
	setp.ge.s32 	%p1, %r9, %r5;
	@%p1 bra 	$L__BB1_3;
	mov.u32 	%r2, %nctaid.x;
	cvta.to.global.u64 	%rd1, %rd4;
	cvta.to.global.u64 	%rd2, %rd5;
	cvta.to.global.u64 	%rd3, %rd6;
$L__BB1_2:
	mul.wide.s32 	%rd7, %r9, 4;
	add.s64 	%rd8, %rd1, %rd7;
	ld.global.f32 	%f1, [%rd8];
	add.s64 	%rd9, %rd2, %rd7;
	ld.global.f32 	%f2, [%rd9];
	setp.gt.f32 	%p2, %f1, %f2;
	selp.f32 	%f3, %f1, %f2, %p2;
	add.s64 	%rd10, %rd3, %rd7;
	st.global.f32 	[%rd10], %f3;
	add.s32 	%r9, %r9, %r2;
	setp.lt.s32 	%p3, %r9, %r5;
	@%p3 bra 	$L__BB1_2;
$L__BB1_3:
	ret;

}
	// .globl	compare_min
.visible .entry compare_min(
	.param .u64 .ptr .align 1 compare_min_param_0,
	.param .u32 compare_min_param_1,
	.param .u64 .ptr .align 1 compare_min_param_2,
	.param .u32 compare_min_param_3,
	.param .u64 .ptr .align 1 compare_min_param_4,
	.param .u32 compare_min_param_5,
	.param .u32 compare_min_param_6
)
{
	.reg .pred 	%p<4>;
	.reg .b32 	%r<10>;
	.reg .b32 	%f<4>;
	.reg .b64 	%rd<11>;

	ld.param.u64 	%rd4, [compare_min_param_0];
	ld.param.u64 	%rd5, [compare_min_param_2];
	ld.param.u64 	%rd6, [compare_min_param_4];
	ld.param.u32 	%r5, [compare_min_param_6];
	mov.u32 	%r6, %tid.x;
	mov.u32 	%r7, %ctaid.x;
	mov.u32 	%r8, %ntid.x;
	mad.lo.s32 	%r9, %r7, %r8, %r6;
	setp.ge.s32 	%p1, %r9, %r5;
	@%p1 bra 	$L__BB2_3;
	mov.u32 	%r2, %nctaid.x;
	cvta.to.global.u64 	%rd1, %rd4;
	cvta.to.global.u64 	%rd2, %rd5;
	cvta.to.global.u64 	%rd3, %rd6;
$L__BB2_2:
	mul.wide.s32 	%rd7, %r9, 4;
	add.s64 	%rd8, %rd1, %rd7;
	ld.global.f32 	%f1, [%rd8];
	add.s64 	%rd9, %rd2, %rd7;
	ld.global.f32 	%f2, [%rd9];
	setp.lt.f32 	%p2, %f1, %f2;
	selp.f32 	%f3, %f1, %f2, %p2;
	add.s64 	%rd10, %rd3, %rd7;
	st.global.f32 	[%rd10], %f3;
	add.s32 	%r9, %r9, %r2;
	setp.lt.s32 	%p3, %r9, %r5;
	@%p3 bra 	$L__BB2_2;
$L__BB2_3:
	ret;

}
	// .globl	sum
.visible .entry sum(
	.param .u64 .ptr .align 1 sum_param_0,
	.param .u32 sum_param_1,
	.param .u64 .ptr .align 1 sum_param_2,
	.param .u32 sum_param_3,
	.param .u64 .ptr .align 1 sum_param_4,
	.param .u32 sum_param_5,
	.param .u32 sum_param_6
)
{
	.reg .pred 	%p<3>;
	.reg .b32 	%r<10>;
	.reg .b32 	%f<4>;
	.reg .b64 	%rd<11>;

	ld.param.u64 	%rd4, [sum_param_0];
	ld.param.u64 	%rd5, [sum_param_2];
	ld.param.u64 	%rd6, [sum_param_4];
	ld.param.u32 	%r5, [sum_param_6];
	mov.u32 	%r6, %tid.x;
	mov.u32 	%r7, %ctaid.x;
	mov.u32 	%r8, %ntid.x;
	mad.lo.s32 	%r9, %r7, %r8, %r6;
	setp.ge.s32 	%p1, %r9, %r5;
	@%p1 bra 	$L__BB3_3;
	mov.u32 	%r2, %nctaid.x;
	cvta.to.global.u64 	%rd1, %rd4;
	cvta.to.global.u64 	%rd2, %rd5;
	cvta.to.global.u64 	%rd3, %rd6;
$L__BB3_2:
	mul.wide.s32 	%rd7, %r9, 4;
	add.s64 	%rd8, %rd1, %rd7;
	ld.global.f32 	%f1, [%rd8];
	add.s64 	%rd9, %rd2, %rd7;
	ld.global.f32 	%f2, [%rd9];
	add.f32 	%f3, %f1, %f2;
	add.s64 	%rd10, %rd3, %rd7;
	st.global.f32 	[%rd10], %f3;
	add.s32 	%r9, %r9, %r2;
	setp.lt.s32 	%p2, %r9, %r5;
	@%p2 bra 	$L__BB3_2;
$L__BB3_3:
	ret;

}


// ===== COMPILED SASS (sm_100) =====

	.target	sm_100

	.elftype	@"ET_EXEC"


//--------------------- .note.nv.tkinfo           --------------------------
	.section	.note.nv.tkinfo,"",@"SHT_NOTE"
	.sectionflags	@"SHF_NOTE_NV_TKINFO"
	.tkinfo
        /*0018*/ 	.word	0x00000002
        /*0030*/ 	.string	""
        /*0030*/ 	.string	"ptxas"
        /*0030*/ 	.string	"Cuda compilation tools, release 13.0, V13.0.88"
        /*0030*/ 	.string	"Build cuda_13.0.r13.0/compiler.36424714_0"
        /*0030*/ 	.string	"-arch sm_100 -m 64 "



//--------------------- .note.nv.cuinfo           --------------------------
	.section	.note.nv.cuinfo,"",@"SHT_NOTE"
	.sectionflags	@"SHF_NOTE_NV_CUINFO"
        /*0018*/ 	.short	0x0002
        /*001a*/ 	.short	0x0064
        /*001c*/ 	.short	0x0082
	.zero		2


//--------------------- .nv.info                  --------------------------
	.section	.nv.info,"",@"SHT_CUDA_INFO"
	.align	4


	//----- nvinfo : EIATTR_REGCOUNT
	.align		4
        /*0000*/ 	.byte	0x04, 0x2f
        /*0002*/ 	.short	(.L_1 - .L_0)
	.align		4
.L_0:
        /*0004*/ 	.word	index@(addVector)
        /*0008*/ 	.word	0x00000012


	//----- nvinfo : EIATTR_FRAME_SIZE
	.align		4
.L_1:
        /*000c*/ 	.byte	0x04, 0x11
        /*000e*/ 	.short	(.L_3 - .L_2)
	.align		4
.L_2:
        /*0010*/ 	.word	index@(addVector)
        /*0014*/ 	.word	0x00000000


	//----- nvinfo : EIATTR_REGCOUNT
	.align		4
.L_3:
        /*0018*/ 	.byte	0x04, 0x2f
        /*001a*/ 	.short	(.L_5 - .L_4)
	.align		4
.L_4:
        /*001c*/ 	.word	index@(compare_max)
        /*0020*/ 	.word	0x00000012


	//----- nvinfo : EIATTR_FRAME_SIZE
	.align		4
.L_5:
        /*0024*/ 	.byte	0x04, 0x11
        /*0026*/ 	.short	(.L_7 - .L_6)
	.align		4
.L_6:
        /*0028*/ 	.word	index@(compare_max)
        /*002c*/ 	.word	0x00000000


	//----- nvinfo : EIATTR_REGCOUNT
	.align		4
.L_7:
        /*0030*/ 	.byte	0x04, 0x2f
        /*0032*/ 	.short	(.L_9 - .L_8)
	.align		4
.L_8:
        /*0034*/ 	.word	index@(compare_min)
        /*0038*/ 	.word	0x00000012


	//----- nvinfo : EIATTR_FRAME_SIZE
	.align		4
.L_9:
        /*003c*/ 	.byte	0x04, 0x11
        /*003e*/ 	.short	(.L_11 - .L_10)
	.align		4
.L_10:
        /*0040*/ 	.word	index@(compare_min)
        /*0044*/ 	.word	0x00000000


	//----- nvinfo : EIATTR_REGCOUNT
	.align		4
.L_11:
        /*0048*/ 	.byte	0x04, 0x2f
        /*004a*/ 	.short	(.L_13 - .L_12)
	.align		4
.L_12:
        /*004c*/ 	.word	index@(sum)
        /*0050*/ 	.word	0x00000012


	//----- nvinfo : EIATTR_FRAME_SIZE
	.align		4
.L_13:
        /*0054*/ 	.byte	0x04, 0x11
        /*0056*/ 	.short	(.L_15 - .L_14)
	.align		4
.L_14:
        /*0058*/ 	.word	index@(sum)
        /*005c*/ 	.word	0x00000000


	//----- nvinfo : EIATTR_MIN_STACK_SIZE
	.align		4
.L_15:
        /*0060*/ 	.byte	0x04, 0x12
        /*0062*/ 	.short	(.L_17 - .L_16)
	.align		4
.L_16:
        /*0064*/ 	.word	index@(sum)
        /*0068*/ 	.word	0x00000000


	//----- nvinfo : EIATTR_MIN_STACK_SIZE
	.align		4
.L_17:
        /*006c*/ 	.byte	0x04, 0x12
        /*006e*/ 	.short	(.L_19 - .L_18)
	.align		4
.L_18:
        /*0070*/ 	.word	index@(compare_min)
        /*0074*/ 	.word	0x00000000


	//----- nvinfo : EIATTR_MIN_STACK_SIZE
	.align		4
.L_19:
        /*0078*/ 	.byte	0x04, 0x12
        /*007a*/ 	.short	(.L_21 - .L_20)
	.align		4
.L_20:
        /*007c*/ 	.word	index@(compare_max)
        /*0080*/ 	.word	0x00000000


	//----- nvinfo : EIATTR_MIN_STACK_SIZE
	.align		4
.L_21:
        /*0084*/ 	.byte	0x04, 0x12
        /*0086*/ 	.short	(.L_23 - .L_22)
	.align		4
.L_22:
        /*0088*/ 	.word	index@(addVector)
        /*008c*/ 	.word	0x00000000
.L_23:


//--------------------- .nv.compat                --------------------------
	.section	.nv.compat,"",@"SHT_CUDA_COMPAT_INFO"
	.align	4
        /*0000*/ 	.byte	0x02, 0x09, 0x00, 0x00, 0x02, 0x02, 0x01, 0x00, 0x02, 0x05, 0x05, 0x00, 0x03, 0x07, 0x01, 0x01
        /*0010*/ 	.byte	0x02, 0x03, 0x00, 0x00, 0x02, 0x06, 0x01, 0x00, 0x04, 0x0b, 0x08, 0x00, 0x09, 0x00, 0x00, 0x00
        /*0020*/ 	.byte	0x00, 0x00, 0x00, 0x00


//--------------------- .nv.info.sum              --------------------------
	.section	.nv.info.sum,"",@"SHT_CUDA_INFO"
	.sectionflags	@""
	.align	4


	//----- nvinfo : EIATTR_CUDA_API_VERSION
	.align		4
        /*0000*/ 	.byte	0x04, 0x37
        /*0002*/ 	.short	(.L_25 - .L_24)
.L_24:
        /*0004*/ 	.word	0x00000082


	//----- nvinfo : EIATTR_KPARAM_INFO
	.align		4
.L_25:
        /*0008*/ 	.byte	0x04, 0x17
        /*000a*/ 	.short	(.L_27 - .L_26)
.L_26:
        /*000c*/ 	.word	0x00000000
        /*0010*/ 	.short	0x0006
        /*0012*/ 	.short	0x002c
        /*0014*/ 	.byte	0x00, 0xf0, 0x11, 0x00


	//----- nvinfo : EIATTR_KPARAM_INFO
	.align		4
.L_27:
        /*0018*/ 	.byte	0x04, 0x17
        /*001a*/ 	.short	(.L_29 - .L_28)
.L_28:
        /*001c*/ 	.word	0x00000000
        /*0020*/ 	.short	0x0005
        /*0022*/ 	.short	0x0028
        /*0024*/ 	.byte	0x00, 0xf0, 0x11, 0x00


	//----- nvinfo : EIATTR_KPARAM_INFO
	.align		4
.L_29:
        /*0028*/ 	.byte	0x04, 0x17
        /*002a*/ 	.short	(.L_31 - .L_30)
.L_30:
        /*002c*/ 	.word	0x00000000
        /*0030*/ 	.short	0x0004
        /*0032*/ 	.short	0x0020
        /*0034*/ 	.byte	0x00, 0xf5, 0x21, 0x00


	//----- nvinfo : EIATTR_KPARAM_INFO
	.align		4
.L_31:
        /*0038*/ 	.byte	0x04, 0x17
        /*003a*/ 	.short	(.L_33 - .L_32)
.L_32:
        /*003c*/ 	.word	0x00000000
        /*0040*/ 	.short	0x0003
        /*0042*/ 	.short	0x0018
        /*0044*/ 	.byte	0x00, 0xf0, 0x11, 0x00


	//----- nvinfo : EIATTR_KPARAM_INFO
	.align		4
.L_33:
        /*0048*/ 	.byte	0x04, 0x17
        /*004a*/ 	.short	(.L_35 - .L_34)
.L_34:
        /*004c*/ 	.word	0x00000000
        /*0050*/ 	.short	0x0002
        /*0052*/ 	.short	0x0010
        /*0054*/ 	.byte	0x00, 0xf5, 0x21, 0x00


	//----- nvinfo : EIATTR_KPARAM_INFO
	.align		4
.L_35:
        /*0058*/ 	.byte	0x04, 0x17
        /*005a*/ 	.short	(.L_37 - .L_36)
.L_36:
        /*005c*/ 	.word	0x00000000
        /*0060*/ 	.short	0x0001
        /*0062*/ 	.short	0x0008
        /*0064*/ 	.byte	0x00, 0xf0, 0x11, 0x00


	//----- nvinfo : EIATTR_KPARAM_INFO
	.align		4
.L_37:
        /*0068*/ 	.byte	0x04, 0x17
        /*006a*/ 	.short	(.L_39 - .L_38)
.L_38:
        /*006c*/ 	.word	0x00000000
        /*0070*/ 	.short	0x0000
        /*0072*/ 	.short	0x0000
        /*0074*/ 	.byte	0x00, 0xf5, 0x21, 0x00


	//----- nvinfo : EIATTR_SPARSE_MMA_MASK
	.align		4
.L_39:
        /*0078*/ 	.byte	0x03, 0x50
        /*007a*/ 	.short	0x0000


	//----- nvinfo : EIATTR_MAXREG_COUNT
	.align		4
        /*007c*/ 	.byte	0x03, 0x1b
        /*007e*/ 	.short	0x00ff


	//----- nvinfo : EIATTR_MERCURY_ISA_VERSION
	.align		4
        /*0080*/ 	.byte	0x03, 0x5f
        /*0082*/ 	.short	0x0101


	//----- nvinfo : EIATTR_VRC_CTA_INIT_COUNT
	.align		4
        /*0084*/ 	.byte	0x02, 0x4a
	.zero		1
	.zero		1


	//----- nvinfo : EIATTR_EXIT_INSTR_OFFSETS
	.align		4
        /*0088*/ 	.byte	0x04, 0x1c
        /*008a*/ 	.short	(.L_41 - .L_40)


	//   ....[0]....
.L_40:
        /*008c*/ 	.word	0x00000070


	//   ....[1]....
        /*0090*/ 	.word	0x00000170


	//----- nvinfo : EIATTR_CRS_STACK_SIZE
	.align		4
.L_41:
        /*0094*/ 	.byte	0x04, 0x1e
        /*0096*/ 	.short	(.L_43 - .L_42)
.L_42:
        /*0098*/ 	.word	0x00000000


	//----- nvinfo : EIATTR_CBANK_PARAM_SIZE
	.align		4
.L_43:
        /*009c*/ 	.byte	0x03, 0x19
        /*009e*/ 	.short	0x0030


	//----- nvinfo : EIATTR_PARAM_CBANK
	.align		4
        /*00a0*/ 	.byte	0x04, 0x0a
        /*00a2*/ 	.short	(.L_45 - .L_44)
	.align		4
.L_44:
        /*00a4*/ 	.word	index@(.nv.constant0.sum)
        /*00a8*/ 	.short	0x0380
        /*00aa*/ 	.short	0x0030


	//----- nvinfo : EIATTR_SW_WAR
	.align		4
.L_45:
        /*00ac*/ 	.byte	0x04, 0x36
        /*00ae*/ 	.short	(.L_47 - .L_46)
.L_46:
        /*00b0*/ 	.word	0x00000008
.L_47:


//--------------------- .nv.info.compare_min      --------------------------
	.section	.nv.info.compare_min,"",@"SHT_CUDA_INFO"
	.sectionflags	@""
	.align	4


	//----- nvinfo : EIATTR_CUDA_API_VERSION
	.align		4
        /*0000*/ 	.byte	0x04, 0x37
        /*0002*/ 	.short	(.L_49 - .L_48)
.L_48:
        /*0004*/ 	.word	0x00000082


	//----- nvinfo : EIATTR_KPARAM_INFO
	.align		4
.L_49:
        /*0008*/ 	.byte	0x04, 0x17
        /*000a*/ 	.short	(.L_51 - .L_50)
.L_50:
        /*000c*/ 	.word	0x00000000
        /*0010*/ 	.short	0x0006
        /*0012*/ 	.short	0x002c
        /*0014*/ 	.byte	0x00, 0xf0, 0x11, 0x00


	//----- nvinfo : EIATTR_KPARAM_INFO
	.align		4
.L_51:
        /*0018*/ 	.byte	0x04, 0x17
        /*001a*/ 	.short	(.L_53 - .L_52)
.L_52:
        /*001c*/ 	.word	0x00000000
        /*0020*/ 	.short	0x0005
        /*0022*/ 	.short	0x0028
        /*0024*/ 	.byte	0x00, 0xf0, 0x11, 0x00


	//----- nvinfo : EIATTR_KPARAM_INFO
	.align		4
.L_53:
        /*0028*/ 	.byte	0x04, 0x17
        /*002a*/ 	.short	(.L_55 - .L_54)
.L_54:
        /*002c*/ 	.word	0x00000000
        /*0030*/ 	.short	0x0004
        /*0032*/ 	.short	0x0020
        /*0034*/ 	.byte	0x00, 0xf5, 0x21, 0x00


	//----- nvinfo : EIATTR_KPARAM_INFO
	.align		4
.L_55:
        /*0038*/ 	.byte	0x04, 0x17
        /*003a*/ 	.short	(.L_57 - .L_56)
.L_56:
        /*003c*/ 	.word	0x00000000
        /*0040*/ 	.short	0x0003
        /*0042*/ 	.short	0x0018
        /*0044*/ 	.byte	0x00, 0xf0, 0x11, 0x00


	//----- nvinfo : EIATTR_KPARAM_INFO
	.align		4
.L_57:
        /*0048*/ 	.byte	0x04, 0x17
        /*004a*/ 	.short	(.L_59 - .L_58)
.L_58:
        /*004c*/ 	.word	0x00000000
        /*0050*/ 	.short	0x0002
        /*0052*/ 	.short	0x0010
        /*0054*/ 	.byte	0x00, 0xf5, 0x21, 0x00


	//----- nvinfo : EIATTR_KPARAM_INFO
	.align		4
.L_59:
        /*0058*/ 	.byte	0x04, 0x17
        /*005a*/ 	.short	(.L_61 - .L_60)
.L_60:
        /*005c*/ 	.word	0x00000000
        /*0060*/ 	.short	0x0001
        /*0062*/ 	.short	0x0008
        /*0064*/ 	.byte	0x00, 0xf0, 0x11, 0x00


	//----- nvinfo : EIATTR_KPARAM_INFO
	.align		4
.L_61:
        /*0068*/ 	.byte	0x04, 0x17
        /*006a*/ 	.short	(.L_63 - .L_62)
.L_62:
        /*006c*/ 	.word	0x00000000
        /*0070*/ 	.short	0x0000
        /*0072*/ 	.short	0x0000
        /*0074*/ 	.byte	0x00, 0xf5, 0x21, 0x00


	//----- nvinfo : EIATTR_SPARSE_MMA_MASK
	.align		4
.L_63:
        /*0078*/ 	.byte	0x03, 0x50
        /*007a*/ 	.short	0x0000


	//----- nvinfo : EIATTR_MAXREG_COUNT
	.align		4
        /*007c*/ 	.byte	0x03, 0x1b
        /*007e*/ 	.short	0x00ff


	//----- nvinfo : EIATTR_MERCURY_ISA_VERSION
	.align		4
        /*0080*/ 	.byte	0x03, 0x5f
        /*0082*/ 	.short	0x0101


	//----- nvinfo : EIATTR_VRC_CTA_INIT_COUNT
	.align		4
        /*0084*/ 	.byte	0x02, 0x4a
	.zero		1
	.zero		1


	//----- nvinfo : EIATTR_EXIT_INSTR_OFFSETS
	.align		4
        /*0088*/ 	.byte	0x04, 0x1c
        /*008a*/ 	.short	(.L_65 - .L_64)


	//   ....[0]....
.L_64:
        /*008c*/ 	.word	0x00000070


	//   ....[1]....
        /*0090*/ 	.word	0x00000180


	//----- nvinfo : EIATTR_CRS_STACK_SIZE
	.align		4
.L_65:
        /*0094*/ 	.byte	0x04, 0x1e
        /*0096*/ 	.short	(.L_67 - .L_66)
.L_66:
        /*0098*/ 	.word	0x00000000


	//----- nvinfo : EIATTR_CBANK_PARAM_SIZE
	.align		4
.L_67:
        /*009c*/ 	.byte	0x03, 0x19
        /*009e*/ 	.short	0x0030


	//----- nvinfo : EIATTR_PARAM_CBANK
	.align		4
        /*00a0*/ 	.byte	0x04, 0x0a
        /*00a2*/ 	.short	(.L_69 - .L_68)
	.align		4
.L_68:
        /*00a4*/ 	.word	index@(.nv.constant0.compare_min)
        /*00a8*/ 	.short	0x0380
        /*00aa*/ 	.short	0x0030


	//----- nvinfo : EIATTR_SW_WAR
	.align		4
.L_69:
        /*00ac*/ 	.byte	0x04, 0x36
        /*00ae*/ 	.short	(.L_71 - .L_70)
.L_70:
        /*00b0*/ 	.word	0x00000008
.L_71:


//--------------------- .nv.info.compare_max      --------------------------
	.section	.nv.info.compare_max,"",@"SHT_CUDA_INFO"
	.sectionflags	@""
	.align	4


	//----- nvinfo : EIATTR_CUDA_API_VERSION
	.align		4
        /*0000*/ 	.byte	0x04, 0x37
        /*0002*/ 	.short	(.L_73 - .L_72)
.L_72:
        /*0004*/ 	.word	0x00000082


	//----- nvinfo : EIATTR_KPARAM_INFO
	.align		4
.L_73:
        /*0008*/ 	.byte	0x04, 0x17
        /*000a*/ 	.short	(.L_75 - .L_74)
.L_74:
        /*000c*/ 	.word	0x00000000
        /*0010*/ 	.short	0x0006
        /*0012*/ 	.short	0x002c
        /*0014*/ 	.byte	0x00, 0xf0, 0x11, 0x00


	//----- nvinfo : EIATTR_KPARAM_INFO
	.align		4
.L_75:
        /*0018*/ 	.byte	0x04, 0x17
        /*001a*/ 	.short	(.L_77 - .L_76)
.L_76:
        /*001c*/ 	.word	0x00000000
        /*0020*/ 	.short	0x0005
        /*0022*/ 	.short	0x0028
        /*0024*/ 	.byte	0x00, 0xf0, 0x11, 0x00


	//----- nvinfo : EIATTR_KPARAM_INFO
	.align		4
.L_77:
        /*0028*/ 	.byte	0x04, 0x17
        /*002a*/ 	.short	(.L_79 - .L_78)
.L_78:
        /*002c*/ 	.word	0x00000000
        /*0030*/ 	.short	0x0004
        /*0032*/ 	.short	0x0020
        /*0034*/ 	.byte	0x00, 0xf5, 0x21, 0x00


	//----- nvinfo : EIATTR_KPARAM_INFO
	.align		4
.L_79:
        /*0038*/ 	.byte	0x04, 0x17
        /*003a*/ 	.short	(.L_81 - .L_80)
.L_80:
        /*003c*/ 	.word	0x00000000
        /*0040*/ 	.short	0x0003
        /*0042*/ 	.short	0x0018
        /*0044*/ 	.byte	0x00, 0xf0, 0x11, 0x00


	//----- nvinfo : EIATTR_KPARAM_INFO
	.align		4
.L_81:
        /*0048*/ 	.byte	0x04, 0x17
        /*004a*/ 	.short	(.L_83 - .L_82)
.L_82:
        /*004c*/ 	.word	0x00000000
        /*0050*/ 	.short	0x0002
        /*0052*/ 	.short	0x0010
        /*0054*/ 	.byte	0x00, 0xf5, 0x21, 0x00


	//----- nvinfo : EIATTR_KPARAM_INFO
	.align		4
.L_83:
        /*0058*/ 	.byte	0x04, 0x17
        /*005a*/ 	.short	(.L_85 - .L_84)
.L_84:
        /*005c*/ 	.word	0x00000000
        /*0060*/ 	.short	0x0001
        /*0062*/ 	.short	0x0008
        /*0064*/ 	.byte	0x00, 0xf0, 0x11, 0x00


	//----- nvinfo : EIATTR_KPARAM_INFO
	.align		4
.L_85:
        /*0068*/ 	.byte	0x04, 0x17
        /*006a*/ 	.short	(.L_87 - .L_86)
.L_86:
        /*006c*/ 	.word	0x00000000
        /*0070*/ 	.short	0x0000
        /*0072*/ 	.short	0x0000
        /*0074*/ 	.byte	0x00, 0xf5, 0x21, 0x00


	//----- nvinfo : EIATTR_SPARSE_MMA_MASK
	.align		4
.L_87:
        /*0078*/ 	.byte	0x03, 0x50
        /*007a*/ 	.short	0x0000


	//----- nvinfo : EIATTR_MAXREG_COUNT
	.align		4
        /*007c*/ 	.byte	0x03, 0x1b
        /*007e*/ 	.short	0x00ff


	//----- nvinfo : EIATTR_MERCURY_ISA_VERSION
	.align		4
        /*0080*/ 	.byte	0x03, 0x5f
        /*0082*/ 	.short	0x0101


	//----- nvinfo : EIATTR_VRC_CTA_INIT_COUNT
	.align		4
        /*0084*/ 	.byte	0x02, 0x4a
	.zero		1
	.zero		1


	//----- nvinfo : EIATTR_EXIT_INSTR_OFFSETS
	.align		4
        /*0088*/ 	.byte	0x04, 0x1c
        /*008a*/ 	.short	(.L_89 - .L_88)


	//   ....[0]....
.L_88:
        /*008c*/ 	.word	0x00000070


	//   ....[1]....
        /*0090*/ 	.word	0x00000180


	//----- nvinfo : EIATTR_CRS_STACK_SIZE
	.align		4
.L_89:
        /*0094*/ 	.byte	0x04, 0x1e
        /*0096*/ 	.short	(.L_91 - .L_90)
.L_90:
        /*0098*/ 	.word	0x00000000


	//----- nvinfo : EIATTR_CBANK_PARAM_SIZE
	.align		4
.L_91:
        /*009c*/ 	.byte	0x03, 0x19
        /*009e*/ 	.short	0x0030


	//----- nvinfo : EIATTR_PARAM_CBANK
	.align		4
        /*00a0*/ 	.byte	0x04, 0x0a
        /*00a2*/ 	.short	(.L_93 - .L_92)
	.align		4
.L_92:
        /*00a4*/ 	.word	index@(.nv.constant0.compare_max)
        /*00a8*/ 	.short	0x0380
        /*00aa*/ 	.short	0x0030


	//----- nvinfo : EIATTR_SW_WAR
	.align		4
.L_93:
        /*00ac*/ 	.byte	0x04, 0x36
        /*00ae*/ 	.short	(.L_95 - .L_94)
.L_94:
        /*00b0*/ 	.word	0x00000008
.L_95:


//--------------------- .nv.info.addVector        --------------------------
	.section	.nv.info.addVector,"",@"SHT_CUDA_INFO"
	.sectionflags	@""
	.align	4


	//----- nvinfo : EIATTR_CUDA_API_VERSION
	.align		4
        /*0000*/ 	.byte	0x04, 0x37
        /*0002*/ 	.short	(.L_97 - .L_96)
.L_96:
        /*0004*/ 	.word	0x00000082


	//----- nvinfo : EIATTR_KPARAM_INFO
	.align		4
.L_97:
        /*0008*/ 	.byte	0x04, 0x17
        /*000a*/ 	.short	(.L_99 - .L_98)
.L_98:
        /*000c*/ 	.word	0x00000000
        /*0010*/ 	.short	0x0006
        /*0012*/ 	.short	0x002c
        /*0014*/ 	.byte	0x00, 0xf0, 0x11, 0x00


	//----- nvinfo : EIATTR_KPARAM_INFO
	.align		4
.L_99:
        /*0018*/ 	.byte	0x04, 0x17
        /*001a*/ 	.short	(.L_101 - .L_100)
.L_100:
        /*001c*/ 	.word	0x00000000
        /*0020*/ 	.short	0x0005
        /*0022*/ 	.short	0x0028
        /*0024*/ 	.byte	0x00, 0xf0, 0x11, 0x00


	//----- nvinfo : EIATTR_KPARAM_INFO
	.align		4
.L_101:
        /*0028*/ 	.byte	0x04, 0x17
        /*002a*/ 	.short	(.L_103 - .L_102)
.L_102:
        /*002c*/ 	.word	0x00000000
        /*0030*/ 	.short	0x0004
        /*0032*/ 	.short	0x0020
        /*0034*/ 	.byte	0x00, 0xf5, 0x21, 0x00


	//----- nvinfo : EIATTR_KPARAM_INFO
	.align		4
.L_103:
        /*0038*/ 	.byte	0x04, 0x17
        /*003a*/ 	.short	(.L_105 - .L_104)
.L_104:
        /*003c*/ 	.word	0x00000000
        /*0040*/ 	.short	0x0003
        /*0042*/ 	.short	0x0018
        /*0044*/ 	.byte	0x00, 0xf0, 0x11, 0x00


	//----- nvinfo : EIATTR_KPARAM_INFO
	.align		4
.L_105:
        /*0048*/ 	.byte	0x04, 0x17
        /*004a*/ 	.short	(.L_107 - .L_106)
.L_106:
        /*004c*/ 	.word	0x00000000
        /*0050*/ 	.short	0x0002
        /*0052*/ 	.short	0x0010
        /*0054*/ 	.byte	0x00, 0xf5, 0x21, 0x00


	//----- nvinfo : EIATTR_KPARAM_INFO
	.align		4
.L_107:
        /*0058*/ 	.byte	0x04, 0x17
        /*005a*/ 	.short	(.L_109 - .L_108)
.L_108:
        /*005c*/ 	.word	0x00000000
        /*0060*/ 	.short	0x0001
        /*0062*/ 	.short	0x0008
        /*0064*/ 	.byte	0x00, 0xf0, 0x11, 0x00


	//----- nvinfo : EIATTR_KPARAM_INFO
	.align		4
.L_109:
        /*0068*/ 	.byte	0x04, 0x17
        /*006a*/ 	.short	(.L_111 - .L_110)
.L_110:
        /*006c*/ 	.word	0x00000000
        /*0070*/ 	.short	0x0000
        /*0072*/ 	.short	0x0000
        /*0074*/ 	.byte	0x00, 0xf5, 0x21, 0x00


	//----- nvinfo : EIATTR_SPARSE_MMA_MASK
	.align		4
.L_111:
        /*0078*/ 	.byte	0x03, 0x50
        /*007a*/ 	.short	0x0000


	//----- nvinfo : EIATTR_MAXREG_COUNT
	.align		4
        /*007c*/ 	.byte	0x03, 0x1b
        /*007e*/ 	.short	0x00ff


	//----- nvinfo : EIATTR_MERCURY_ISA_VERSION
	.align		4
        /*0080*/ 	.byte	0x03, 0x5f
        /*0082*/ 	.short	0x0101


	//----- nvinfo : EIATTR_VRC_CTA_INIT_COUNT
	.align		4
        /*0084*/ 	.byte	0x02, 0x4a
	.zero		1
	.zero		1


	//----- nvinfo : EIATTR_EXIT_INSTR_OFFSETS
	.align		4
        /*0088*/ 	.byte	0x04, 0x1c
        /*008a*/ 	.short	(.L_113 - .L_112)


	//   ....[0]....
.L_112:
        /*008c*/ 	.word	0x00000070


	//   ....[1]....
        /*0090*/ 	.word	0x00000170


	//----- nvinfo : EIATTR_CRS_STACK_SIZE
	.align		4
.L_113:
        /*0094*/ 	.byte	0x04, 0x1e
        /*0096*/ 	.short	(.L_115 - .L_114)
.L_114:
        /*0098*/ 	.word	0x00000000


	//----- nvinfo : EIATTR_CBANK_PARAM_SIZE
	.align		4
.L_115:
        /*009c*/ 	.byte	0x03, 0x19
        /*009e*/ 	.short	0x0030


	//----- nvinfo : EIATTR_PARAM_CBANK
	.align		4
        /*00a0*/ 	.byte	0x04, 0x0a
        /*00a2*/ 	.short	(.L_117 - .L_116)
	.align		4
.L_116:
        /*00a4*/ 	.word	index@(.nv.constant0.addVector)
        /*00a8*/ 	.short	0x0380
        /*00aa*/ 	.short	0x0030


	//----- nvinfo : EIATTR_SW_WAR
	.align		4
.L_117:
        /*00ac*/ 	.byte	0x04, 0x36
        /*00ae*/ 	.short	(.L_119 - .L_118)
.L_118:
        /*00b0*/ 	.word	0x00000008
.L_119:


//--------------------- .nv.callgraph             --------------------------
	.section	.nv.callgraph,"",@"SHT_CUDA_CALLGRAPH"
	.align	4
	.sectionentsize	8
	.align		4
        /*0000*/ 	.word	0x00000000
	.align		4
        /*0004*/ 	.word	0xffffffff
	.align		4
        /*0008*/ 	.word	0x00000000
	.align		4
        /*000c*/ 	.word	0xfffffffe
	.align		4
        /*0010*/ 	.word	0x00000000
	.align		4
        /*0014*/ 	.word	0xfffffffd
	.align		4
        /*0018*/ 	.word	0x00000000
	.align		4
        /*001c*/ 	.word	0xfffffffc


//--------------------- .text.sum                 --------------------------
	.section	.text.sum,"ax",@progbits
	.align	128
        .global         sum
        .type           sum,@function
        .size           sum,(.L_x_8 - sum)
        .other          sum,@"STO_CUDA_ENTRY STV_DEFAULT"
sum:
.text.sum:
[----:B------:R-:W-:Y:S01]  /*0000*/  LDC R1, c[0x0][0x37c] ;  /* 0x0000df00ff017b82 */ /* 0x000fe20000000800 */
[----:B------:R-:W0:Y:S07]  /*0010*/  S2R R0, SR_TID.X ;  /* 0x0000000000007919 */ /* 0x000e2e0000002100 */
[----:B------:R-:W0:Y:S01]  /*0020*/  S2UR UR4, SR_CTAID.X ;  /* 0x00000000000479c3 */ /* 0x000e220000002500 */
[----:B------:R-:W1:Y:S07]  /*0030*/  LDCU UR5, c[0x0][0x3ac] ;  /* 0x00007580ff0577ac */ /* 0x000e6e0008000800 */
[----:B------:R-:W0:Y:S02]  /*0040*/  LDC R3, c[0x0][0x360] ;  /* 0x0000d800ff037b82 */ /* 0x000e240000000800 */
[----:B0-----:R-:W-:-:S05]  /*0050*/  IMAD R0, R3, UR4, R0 ;  /* 0x0000000403007c24 */ /* 0x001fca000f8e0200 */
[----:B-1----:R-:W-:-:S13]  /*0060*/  ISETP.GE.AND P0, PT, R0, UR5, PT ;  /* 0x0000000500007c0c */ /* 0x002fda000bf06270 */
[----:B------:R-:W-:Y:S05]  /*0070*/  @P0 EXIT ;  /* 0x000000000000094d */ /* 0x000fea0003800000 */
[----:B------:R-:W0:Y:S01]  /*0080*/  LDC.64 R8, c[0x0][0x380] ;  /* 0x0000e000ff087b82 */ /* 0x000e220000000a00 */
[----:B------:R-:W1:Y:S01]  /*0090*/  LDCU UR4, c[0x0][0x370] ;  /* 0x00006e00ff0477ac */ /* 0x000e620008000800 */
[----:B------:R-:W2:Y:S06]  /*00a0*/  LDCU.64 UR6, c[0x0][0x358] ;  /* 0x00006b00ff0677ac */ /* 0x000eac0008000a00 */
[----:B------:R-:W3:Y:S08]  /*00b0*/  LDC.64 R10, c[0x0][0x390] ;  /* 0x0000e400ff0a7b82 */ /* 0x000ef00000000a00 */
[----:B------:R-:W4:Y:S02]  /*00c0*/  LDC.64 R12, c[0x0][0x3a0] ;  /* 0x0000e800ff0c7b82 */ /* 0x000f240000000a00 */
.L_x_0:
[----:B0-----:R-:W-:-:S04]  /*00d0*/  IMAD.WIDE R2, R0, 0x4, R8 ;  /* 0x0000000400027825 */ /* 0x001fc800078e0208 */
[C---:B---3--:R-:W-:Y:S02]  /*00e0*/  IMAD.WIDE R4, R0.reuse, 0x4, R10 ;  /* 0x0000000400047825 */ /* 0x048fe400078e020a */
[----:B--2---:R-:W2:Y:S04]  /*00f0*/  LDG.E R2, desc[UR6][R2.64] ;  /* 0x0000000602027981 */ /* 0x004ea8000c1e1900 */
[----:B------:R-:W2:Y:S01]  /*0100*/  LDG.E R5, desc[UR6][R4.64] ;  /* 0x0000000604057981 */ /* 0x000ea2000c1e1900 */
[C---:B----4-:R-:W-:Y:S01]  /*0110*/  IMAD.WIDE R6, R0.reuse, 0x4, R12 ;  /* 0x0000000400067825 */ /* 0x050fe200078e020c */
[----:B-1----:R-:W-:-:S04]  /*0120*/  IADD3 R0, PT, PT, R0, UR4, RZ ;  /* 0x0000000400007c10 */ /* 0x002fc8000fffe0ff */
[----:B------:R-:W-:Y:S01]  /*0130*/  ISETP.GE.AND P0, PT, R0, UR5, PT ;  /* 0x0000000500007c0c */ /* 0x000fe2000bf06270 */
[----:B--2---:R-:W-:-:S05]  /*0140*/  FADD R15, R2, R5 ;  /* 0x00000005020f7221 */ /* 0x004fca0000000000 */
[----:B------:R0:W-:Y:S07]  /*0150*/  STG.E desc[UR6][R6.64], R15 ;  /* 0x0000000f06007986 */ /* 0x0001ee000c101906 */
[----:B------:R-:W-:Y:S05]  /*0160*/  @!P0 BRA `(.L_x_0) ;  /* 0xfffffffc00d88947 */ /* 0x000fea000383ffff */
[----:B------:R-:W-:Y:S05]  /*0170*/  EXIT ;  /* 0x000000000000794d */ /* 0x000fea0003800000 */
.L_x_1:
[----:B------:R-:W-:-:S00]  /*0180*/  BRA `(.L_x_1) ;  /* 0xfffffffc00fc7947 */ /* 0x000fc0000383ffff */
[----:B------:R-:W-:-:S00]  /*0190*/  NOP ;  /* 0x0000000000007918 */ /* 0x000fc00000000000 */
        /* <DEDUP_REMOVED lines=14> */
.L_x_8:


//--------------------- .text.compare_min         --------------------------
	.section	.text.compare_min,"ax",@progbits
	.align	128
        .global         compare_min
        .type           compare_min,@function
        .size           compare_min,(.L_x_9 - compare_min)
        .other          compare_min,@"STO_CUDA_ENTRY STV_DEFAULT"
compare_min:
.text.compare_min:
        /* <DEDUP_REMOVED lines=13> */
.L_x_2:
[----:B0-----:R-:W-:-:S04]  /*00d0*/  IMAD.WIDE R2, R0, 0x4, R8 ;  /* 0x0000000400027825 */ /* 0x001fc800078e0208 */
[C---:B---3--:R-:W-:Y:S02]  /*00e0*/  IMAD.WIDE R4, R0.reuse, 0x4, R10 ;  /* 0x0000000400047825 */ /* 0x048fe400078e020a */
[----:B--2---:R-:W2:Y:S04]  /*00f0*/  LDG.E R2, desc[UR6][R2.64] ;  /* 0x0000000602027981 */ /* 0x004ea8000c1e1900 */
[----:B------:R-:W2:Y:S01]  /*0100*/  LDG.E R5, desc[UR6][R4.64] ;  /* 0x0000000604057981 */ /* 0x000ea2000c1e1900 */
[C---:B----4-:R-:W-:Y:S01]  /*0110*/  IMAD.WIDE R6, R0.reuse, 0x4, R12 ;  /* 0x0000000400067825 */ /* 0x050fe200078e020c */
[----:B-1----:R-:W-:Y:S02]  /*0120*/  IADD3 R0, PT, PT, R0, UR4, RZ ;  /* 0x0000000400007c10 */ /* 0x002fe4000fffe0ff */
[----:B--2---:R-:W-:-:S04]  /*0130*/  FSETP.GEU.AND P0, PT, R2, R5, PT ;  /* 0x000000050200720b */ /* 0x004fc80003f0e000 */
[----:B------:R-:W-:Y:S02]  /*0140*/  FSEL R15, R2, R5, !P0 ;  /* 0x00000005020f7208 */ /* 0x000fe40004000000 */
[----:B------:R-:W-:-:S03]  /*0150*/  ISETP.GE.AND P0, PT, R0, UR5, PT ;  /* 0x0000000500007c0c */ /* 0x000fc6000bf06270 */
[----:B------:R0:W-:Y:S10]  /*0160*/  STG.E desc[UR6][R6.64], R15 ;  /* 0x0000000f06007986 */ /* 0x0001f4000c101906 */
[----:B------:R-:W-:Y:S05]  /*0170*/  @!P0 BRA `(.L_x_2) ;  /* 0xfffffffc00d48947 */ /* 0x000fea000383ffff */
[----:B------:R-:W-:Y:S05]  /*0180*/  EXIT ;  /* 0x000000000000794d */ /* 0x000fea0003800000 */
.L_x_3:
        /* <DEDUP_REMOVED lines=15> */
.L_x_9:


//--------------------- .text.compare_max         --------------------------
	.section	.text.compare_max,"ax",@progbits
	.align	128
        .global         compare_max
        .type           compare_max,@function
        .size           compare_max,(.L_x_10 - compare_max)
        .other          compare_max,@"STO_CUDA_ENTRY STV_DEFAULT"
compare_max:
.text.compare_max:
        /* <DEDUP_REMOVED lines=13> */
.L_x_4:
[----:B0-----:R-:W-:-:S04]  /*00d0*/  IMAD.WIDE R2, R0, 0x4, R8 ;  /* 0x0000000400027825 */ /* 0x001fc800078e0208 */
[C---:B---3--:R-:W-:Y:S02]  /*00e0*/  IMAD.WIDE R4, R0.reuse, 0x4, R10 ;  /* 0x0000000400047825 */ /* 0x048fe400078e020a */
[----:B--2---:R-:W2:Y:S04]  /*00f0*/  LDG.E R2, desc[UR6][R2.64] ;  /* 0x0000000602027981 */ /* 0x004ea8000c1e1900 */
[----:B------:R-:W2:Y:S01]  /*0100*/  LDG.E R5, desc[UR6][R4.64] ;  /* 0x0000000604057981 */ /* 0x000ea2000c1e1900 */
[C---:B----4-:R-:W-:Y:S01]  /*0110*/  IMAD.WIDE R6, R0.reuse, 0x4, R12 ;  /* 0x0000000400067825 */ /* 0x050fe200078e020c */
[----:B-1----:R-:W-:Y:S02]  /*0120*/  IADD3 R0, PT, PT, R0, UR4, RZ ;  /* 0x0000000400007c10 */ /* 0x002fe4000fffe0ff */
[----:B--2---:R-:W-:-:S04]  /*0130*/  FSETP.GT.AND P0, PT, R2, R5, PT ;  /* 0x000000050200720b */ /* 0x004fc80003f04000 */
[----:B------:R-:W-:Y:S02]  /*0140*/  FSEL R15, R2, R5, P0 ;  /* 0x00000005020f7208 */ /* 0x000fe40000000000 */
[----:B------:R-:W-:-:S03]  /*0150*/  ISETP.GE.AND P0, PT, R0, UR5, PT ;  /* 0x0000000500007c0c */ /* 0x000fc6000bf06270 */
[----:B------:R0:W-:Y:S10]  /*0160*/  STG.E desc[UR6][R6.64], R15 ;  /* 0x0000000f06007986 */ /* 0x0001f4000c101906 */
[----:B------:R-:W-:Y:S05]  /*0170*/  @!P0 BRA `(.L_x_4) ;  /* 0xfffffffc00d48947 */ /* 0x000fea000383ffff */
[----:B------:R-:W-:Y:S05]  /*0180*/  EXIT ;  /* 0x000000000000794d */ /* 0x000fea0003800000 */
.L_x_5:
        /* <DEDUP_REMOVED lines=15> */
.L_x_10:


//--------------------- .text.addVector           --------------------------
	.section	.text.addVector,"ax",@progbits
	.align	128
        .global         addVector
        .type           addVector,@function
        .size           addVector,(.L_x_11 - addVector)
        .other          addVector,@"STO_CUDA_ENTRY STV_DEFAULT"
addVector:
.text.addVector:
        /* <DEDUP_REMOVED lines=13> */
.L_x_6:
        /* <DEDUP_REMOVED lines=11> */
.L_x_7:
        /* <DEDUP_REMOVED lines=16> */
.L_x_11:


//--------------------- .nv.shared.reserved.0     --------------------------
	.section	.nv.shared.reserved.0,"aw",@nobits
	.weak		__nv_reservedSMEM_offset_0_alias
	.size		__nv_reservedSMEM_offset_0_alias, 0, 64
	.other		__nv_reservedSMEM_offset_0_alias,@"STO_CUDA_RESERVED_SHARED STV_DEFAULT"
__nv_reservedSMEM_offset_0_alias:
	.zero		0
	.zero		64


//--------------------- .nv.constant0.sum         --------------------------
	.section	.nv.constant0.sum,"a",@progbits
	.sectionflags	@""
	.align	4
.nv.constant0.sum:
	.zero		944


//--------------------- .nv.constant0.compare_min --------------------------
	.section	.nv.constant0.compare_min,"a",@progbits
	.sectionflags	@""
	.align	4
.nv.constant0.compare_min:
	.zero		944


//--------------------- .nv.constant0.compare_max --------------------------
	.section	.nv.constant0.compare_max,"a",@progbits
	.sectionflags	@""
	.align	4
.nv.constant0.compare_max:
	.zero		944


//--------------------- .nv.constant0.addVector   --------------------------
	.section	.nv.constant0.addVector,"a",@progbits
	.sectionflags	@""
	.align	4
.nv.constant0.addVector:
	.zero		944


//--------------------- SYMBOLS --------------------------

	.type		.nv.reservedSmem.offset0,@object
	.size		.nv.reservedSmem.offset0,0x4
